	.headerflags	@"EF_CUDA_TEXMODE_UNIFIED EF_CUDA_64BIT_ADDRESS EF_CUDA_ACCELERATORS EF_CUDA_SM90 EF_CUDA_VIRTUAL_SM(EF_CUDA_SM90)"
	.elftype	@"ET_EXEC"


//--------------------- .nv.info                  --------------------------
	.section	.nv.info,"",@"SHT_CUDA_INFO"
	.align	4


	//----- nvinfo : EIATTR_REGCOUNT
	.align		4
        /*0000*/ 	.byte	0x04, 0x2f
        /*0002*/ 	.short	(.L_3 - .L_2)
	.align		4
.L_2:
        /*0004*/ 	.word	index@(triton_poi_fused__native_batch_norm_legit_no_training_convolution_leaky_relu_10)
        /*0008*/ 	.word	0x00000016


	//----- nvinfo : EIATTR_MIN_STACK_SIZE
	.align		4
.L_3:
        /*000c*/ 	.byte	0x04, 0x12
        /*000e*/ 	.short	(.L_5 - .L_4)
	.align		4
.L_4:
        /*0010*/ 	.word	index@(triton_poi_fused__native_batch_norm_legit_no_training_convolution_leaky_relu_10)
        /*0014*/ 	.word	0x00000000


	//----- nvinfo : EIATTR_FRAME_SIZE
	.align		4
.L_5:
        /*0018*/ 	.byte	0x04, 0x11
        /*001a*/ 	.short	(.L_7 - .L_6)
	.align		4
.L_6:
        /*001c*/ 	.word	index@(triton_poi_fused__native_batch_norm_legit_no_training_convolution_leaky_relu_10)
        /*0020*/ 	.word	0x00000000


	//----- nvinfo : EIATTR_MIN_STACK_SIZE
	.align		4
.L_7:
        /*0024*/ 	.byte	0x04, 0x12
        /*0026*/ 	.short	(.L_9 - .L_8)
	.align		4
.L_8:
        /*0028*/ 	.word	index@(triton_poi_fused__native_batch_norm_legit_no_training_convolution_leaky_relu_10)
        /*002c*/ 	.word	0x00000000
.L_9:


//--------------------- .nv.info.triton_poi_fused__native_batch_norm_legit_no_training_convolution_leaky_relu_10 --------------------------
	.section	.nv.info.triton_poi_fused__native_batch_norm_legit_no_training_convolution_leaky_relu_10,"",@"SHT_CUDA_INFO"
	.sectionflags	@""
	.align	4


	//----- nvinfo : EIATTR_CUDA_API_VERSION
	.align		4
        /*0000*/ 	.byte	0x04, 0x37
        /*0002*/ 	.short	(.L_11 - .L_10)
.L_10:
        /*0004*/ 	.word	0x0000007c


	//----- nvinfo : EIATTR_KPARAM_INFO
	.align		4
.L_11:
        /*0008*/ 	.byte	0x04, 0x17
        /*000a*/ 	.short	(.L_13 - .L_12)
.L_12:
        /*000c*/ 	.word	0x00000000
        /*0010*/ 	.short	0x0007
        /*0012*/ 	.short	0x0038
        /*0014*/ 	.byte	0x00, 0xf0, 0x11, 0x00


	//----- nvinfo : EIATTR_KPARAM_INFO
	.align		4
.L_13:
        /*0018*/ 	.byte	0x04, 0x17
        /*001a*/ 	.short	(.L_15 - .L_14)
.L_14:
        /*001c*/ 	.word	0x00000000
        /*0020*/ 	.short	0x0006
        /*0022*/ 	.short	0x0030
        /*0024*/ 	.byte	0x00, 0xf4, 0x21, 0x00


	//----- nvinfo : EIATTR_KPARAM_INFO
	.align		4
.L_15:
        /*0028*/ 	.byte	0x04, 0x17
        /*002a*/ 	.short	(.L_17 - .L_16)
.L_16:
        /*002c*/ 	.word	0x00000000
        /*0030*/ 	.short	0x0005
        /*0032*/ 	.short	0x0028
        /*0034*/ 	.byte	0x00, 0xf4, 0x21, 0x00


	//----- nvinfo : EIATTR_KPARAM_INFO
	.align		4
.L_17:
        /*0038*/ 	.byte	0x04, 0x17
        /*003a*/ 	.short	(.L_19 - .L_18)
.L_18:
        /*003c*/ 	.word	0x00000000
        /*0040*/ 	.short	0x0004
        /*0042*/ 	.short	0x0020
        /*0044*/ 	.byte	0x00, 0xf4, 0x21, 0x00


	//----- nvinfo : EIATTR_KPARAM_INFO
	.align		4
.L_19:
        /*0048*/ 	.byte	0x04, 0x17
        /*004a*/ 	.short	(.L_21 - .L_20)
.L_20:
        /*004c*/ 	.word	0x00000000
        /*0050*/ 	.short	0x0003
        /*0052*/ 	.short	0x0018
        /*0054*/ 	.byte	0x00, 0xf4, 0x21, 0x00


	//----- nvinfo : EIATTR_KPARAM_INFO
	.align		4
.L_21:
        /*0058*/ 	.byte	0x04, 0x17
        /*005a*/ 	.short	(.L_23 - .L_22)
.L_22:
        /*005c*/ 	.word	0x00000000
        /*0060*/ 	.short	0x0002
        /*0062*/ 	.short	0x0010
        /*0064*/ 	.byte	0x00, 0xf4, 0x21, 0x00


	//----- nvinfo : EIATTR_KPARAM_INFO
	.align		4
.L_23:
        /*0068*/ 	.byte	0x04, 0x17
        /*006a*/ 	.short	(.L_25 - .L_24)
.L_24:
        /*006c*/ 	.word	0x00000000
        /*0070*/ 	.short	0x0001
        /*0072*/ 	.short	0x0008
        /*0074*/ 	.byte	0x00, 0xf4, 0x21, 0x00


	//----- nvinfo : EIATTR_KPARAM_INFO
	.align		4
.L_25:
        /*0078*/ 	.byte	0x04, 0x17
        /*007a*/ 	.short	(.L_27 - .L_26)
.L_26:
        /*007c*/ 	.word	0x00000000
        /*0080*/ 	.short	0x0000
        /*0082*/ 	.short	0x0000
        /*0084*/ 	.byte	0x00, 0xf4, 0x21, 0x00


	//----- nvinfo : EIATTR_SPARSE_MMA_MASK
	.align		4
.L_27:
        /*0088*/ 	.byte	0x03, 0x50
        /*008a*/ 	.short	0x0000


	//----- nvinfo : EIATTR_MAXREG_COUNT
	.align		4
        /*008c*/ 	.byte	0x03, 0x1b
        /*008e*/ 	.short	0x00ff


	//----- nvinfo : EIATTR_EXIT_INSTR_OFFSETS
	.align		4
        /*0090*/ 	.byte	0x04, 0x1c
        /*0092*/ 	.short	(.L_29 - .L_28)


	//   ....[0]....
.L_28:
        /*0094*/ 	.word	0x00000350


	//   ....[1]....
        /*0098*/ 	.word	0x00000370


	//----- nvinfo : EIATTR_REQNTID
	.align		4
.L_29:
        /*009c*/ 	.byte	0x04, 0x10
        /*009e*/ 	.short	(.L_31 - .L_30)
.L_30:
        /*00a0*/ 	.word	0x00000080
        /*00a4*/ 	.word	0x00000001
        /*00a8*/ 	.word	0x00000001


	//----- nvinfo : EIATTR_CBANK_PARAM_SIZE
	.align		4
.L_31:
        /*00ac*/ 	.byte	0x03, 0x19
        /*00ae*/ 	.short	0x003c


	//----- nvinfo : EIATTR_PARAM_CBANK
	.align		4
        /*00b0*/ 	.byte	0x04, 0x0a
        /*00b2*/ 	.short	(.L_33 - .L_32)
	.align		4
.L_32:
        /*00b4*/ 	.word	index@(.nv.constant0.triton_poi_fused__native_batch_norm_legit_no_training_convolution_leaky_relu_10)
        /*00b8*/ 	.short	0x0210
        /*00ba*/ 	.short	0x003c


	//----- nvinfo : EIATTR_SW_WAR
	.align		4
.L_33:
        /*00bc*/ 	.byte	0x04, 0x36
        /*00be*/ 	.short	(.L_35 - .L_34)
.L_34:
        /*00c0*/ 	.word	0x00000008
.L_35:


//--------------------- .nv.callgraph             --------------------------
	.section	.nv.callgraph,"",@"SHT_CUDA_CALLGRAPH"
	.align	4
	.sectionentsize	8
	.align		4
        /*0000*/ 	.word	0x00000000
	.align		4
        /*0004*/ 	.word	0xffffffff
	.align		4
        /*0008*/ 	.word	0x00000000
	.align		4
        /*000c*/ 	.word	0xfffffffe
	.align		4
        /*0010*/ 	.word	0x00000000
	.align		4
        /*0014*/ 	.word	0xfffffffd
	.align		4
        /*0018*/ 	.word	0x00000000
	.align		4
        /*001c*/ 	.word	0xfffffffc


//--------------------- .nv.constant4             --------------------------
	.section	.nv.constant4,"a",@progbits
	.align	8
	.align		8
.nv.constant4:
        /*0000*/ 	.dword	_$_str
	.align		8
        /*0008*/ 	.dword	_$_str_$_2


//--------------------- .text.triton_poi_fused__native_batch_norm_legit_no_training_convolution_leaky_relu_10 --------------------------
	.section	.text.triton_poi_fused__native_batch_norm_legit_no_training_convolution_leaky_relu_10,"ax",@progbits
	.align	128
        .global         triton_poi_fused__native_batch_norm_legit_no_training_convolution_leaky_relu_10
        .type           triton_poi_fused__native_batch_norm_legit_no_training_convolution_leaky_relu_10,@function
        .size           triton_poi_fused__native_batch_norm_legit_no_training_convolution_leaky_relu_10,(.L_x_1 - triton_poi_fused__native_batch_norm_legit_no_training_convolution_leaky_relu_10)
        .other          triton_poi_fused__native_batch_norm_legit_no_training_convolution_leaky_relu_10,@"STO_CUDA_ENTRY STV_DEFAULT"
triton_poi_fused__native_batch_norm_legit_no_training_convolution_leaky_relu_10:
.text.triton_poi_fused__native_batch_norm_legit_no_training_convolution_leaky_relu_10:
[----:B------:R-:W0:Y:S01]  /*0000*/  LDC R1, c[0x0][0x28] ;  /* 0x00000a00ff017b82 */ /* 0x000e220000000800 */
[----:B------:R-:W1:Y:S07]  /*0010*/  S2R R0, SR_TID.X ;  /* 0x0000000000007919 */ /* 0x000e6e0000002100 */
[----:B------:R-:W2:Y:S01]  /*0020*/  LDC.64 R12, c[0x0][0x230] ;  /* 0x00008c00ff0c7b82 */ /* 0x000ea20000000a00 */
[----:B------:R-:W-:Y:S01]  /*0030*/  CS2R R4, SRZ ;  /* 0x0000000000047805 */ /* 0x000fe2000001ff00 */
[----:B------:R-:W-:Y:S01]  /*0040*/  ULDC.64 UR4, c[0x0][0x208] ;  /* 0x0000820000047ab9 */ /* 0x000fe20000000a00 */
[----:B------:R-:W3:Y:S05]  /*0050*/  S2R R3, SR_CTAID.X ;  /* 0x0000000000037919 */ /* 0x000eea0000002500 */
[----:B------:R-:W4:Y:S08]  /*0060*/  LDC.64 R10, c[0x0][0x220] ;  /* 0x00008800ff0a7b82 */ /* 0x000f300000000a00 */
[----:B------:R-:W5:Y:S08]  /*0070*/  LDC.64 R14, c[0x0][0x228] ;  /* 0x00008a00ff0e7b82 */ /* 0x000f700000000a00 */
[----:B------:R-:W5:Y:S01]  /*0080*/  LDC.64 R16, c[0x0][0x238] ;  /* 0x00008e00ff107b82 */ /* 0x000f620000000a00 */
[----:B-1----:R-:W-:-:S07]  /*0090*/  LOP3.LUT R0, R0, 0x7f, RZ, 0xc0, !PT ;  /* 0x0000007f00007812 */ /* 0x002fce00078ec0ff */
[----:B------:R-:W1:Y:S01]  /*00a0*/  LDC.64 R6, c[0x0][0x240] ;  /* 0x00009000ff067b82 */ /* 0x000e620000000a00 */
[----:B---3--:R-:W-:Y:S02]  /*00b0*/  SHF.R.S32.HI R2, RZ, 0x18, R3 ;  /* 0x00000018ff027819 */ /* 0x008fe40000011403 */
[----:B------:R-:W-:Y:S02]  /*00c0*/  LEA R0, R3, R0, 0x7 ;  /* 0x0000000003007211 */ /* 0x000fe400078e38ff */
[----:B------:R-:W-:Y:S02]  /*00d0*/  SGXT R3, R2, 0x1 ;  /* 0x000000010203781a */ /* 0x000fe40000000200 */
[----:B------:R-:W-:Y:S02]  /*00e0*/  ISETP.GE.AND P0, PT, R0, 0x400, PT ;  /* 0x000004000000780c */ /* 0x000fe40003f06270 */
[----:B------:R-:W-:-:S04]  /*00f0*/  LEA.HI R3, R3, R0, RZ, 0x8 ;  /* 0x0000000003037211 */ /* 0x000fc800078f40ff */
[----:B------:R-:W-:-:S04]  /*0100*/  LOP3.LUT R3, R3, 0xffffff00, RZ, 0xc0, !PT ;  /* 0xffffff0003037812 */ /* 0x000fc800078ec0ff */
[----:B------:R-:W-:Y:S02]  /*0110*/  IADD3 R19, R0, -R3, RZ ;  /* 0x8000000300137210 */ /* 0x000fe40007ffe0ff */
[----:B------:R-:W3:Y:S03]  /*0120*/  LDC.64 R2, c[0x0][0x210] ;  /* 0x00008400ff027b82 */ /* 0x000ee60000000a00 */
[----:B--2---:R-:W-:-:S05]  /*0130*/  IMAD.WIDE R12, R19, 0x4, R12 ;  /* 0x00000004130c7825 */ /* 0x004fca00078e020c */
[----:B------:R5:W2:Y:S01]  /*0140*/  @!P0 LDG.E.EL R4, desc[UR4][R12.64] ;  /* 0x000000040c048981 */ /* 0x000aa2000c2e1900 */
[----:B------:R-:W-:Y:S01]  /*0150*/  CS2R R8, SRZ ;  /* 0x0000000000087805 */ /* 0x000fe2000001ff00 */
[----:B----4-:R-:W-:-:S05]  /*0160*/  IMAD.WIDE R10, R19, 0x4, R10 ;  /* 0x00000004130a7825 */ /* 0x010fca00078e020a */
[----:B------:R4:W2:Y:S01]  /*0170*/  @!P0 LDG.E.EL R5, desc[UR4][R10.64] ;  /* 0x000000040a058981 */ /* 0x0008a2000c2e1900 */
[----:B-----5:R-:W-:-:S04]  /*0180*/  IMAD.WIDE R12, R19, 0x4, R14 ;  /* 0x00000004130c7825 */ /* 0x020fc800078e020e */
[----:B---3--:R-:W-:Y:S01]  /*0190*/  IMAD.WIDE R2, R0, 0x4, R2 ;  /* 0x0000000400027825 */ /* 0x008fe200078e0202 */
[----:B------:R-:W3:Y:S04]  /*01a0*/  @!P0 LDG.E.EL R9, desc[UR4][R12.64] ;  /* 0x000000040c098981 */ /* 0x000ee8000c2e1900 */
[----:B------:R-:W5:Y:S01]  /*01b0*/  @!P0 LDG.E R8, desc[UR4][R2.64] ;  /* 0x0000000402088981 */ /* 0x000f62000c1e1900 */
[----:B0-----:R-:W-:Y:S01]  /*01c0*/  IMAD.WIDE R14, R19, 0x4, R16 ;  /* 0x00000004130e7825 */ /* 0x001fe200078e0210 */
[----:B------:R-:W-:-:S03]  /*01d0*/  CS2R R16, SRZ ;  /* 0x0000000000107805 */ /* 0x000fc6000001ff00 */
[----:B-1----:R-:W-:-:S03]  /*01e0*/  IMAD.WIDE R6, R19, 0x4, R6 ;  /* 0x0000000413067825 */ /* 0x002fc600078e0206 */
[----:B------:R-:W3:Y:S04]  /*01f0*/  @!P0 LDG.E.EL R16, desc[UR4][R14.64] ;  /* 0x000000040e108981 */ /* 0x000ee8000c2e1900 */
[----:B------:R0:W3:Y:S01]  /*0200*/  @!P0 LDG.E.EL R17, desc[UR4][R6.64] ;  /* 0x0000000406118981 */ /* 0x0000e2000c2e1900 */
[----:B----4-:R-:W-:Y:S01]  /*0210*/  HFMA2.MMA R11, -RZ, RZ, 1.625, 0 ;  /* 0x3e800000ff0b7435 */ /* 0x010fe200000001ff */
[----:B--2---:R-:W-:-:S04]  /*0220*/  FADD R4, R4, 9.9999997473787516356e-06 ;  /* 0x3727c5ac04047421 */ /* 0x004fc80000000000 */
[----:B------:R-:W1:Y:S02]  /*0230*/  MUFU.SQRT R18, R4 ;  /* 0x0000000400127308 */ /* 0x000e640000002000 */
[C---:B-1----:R-:W-:Y:S02]  /*0240*/  FSETP.GT.AND P1, PT, R18.reuse, 8.50705917302346158658e+37, PT ;  /* 0x7e8000001200780b */ /* 0x042fe40003f24000 */
[----:B------:R-:W-:-:S11]  /*0250*/  FSETP.GEU.AND P2, PT, R18, 1.175494350822287508e-38, PT ;  /* 0x008000001200780b */ /* 0x000fd60003f4e000 */
[----:B------:R-:W-:-:S04]  /*0260*/  @P1 FMUL R18, R18, 0.25 ;  /* 0x3e80000012121820 */ /* 0x000fc80000400000 */
[----:B------:R-:W-:-:S06]  /*0270*/  @!P2 FMUL R18, R18, 16777216 ;  /* 0x4b8000001212a820 */ /* 0x000fcc0000400000 */
[----:B------:R-:W0:Y:S01]  /*0280*/  MUFU.RCP R18, R18 ;  /* 0x0000001200127308 */ /* 0x000e220000001000 */
[----:B------:R-:W-:Y:S01]  /*0290*/  FSEL R11, R11, 1, P1 ;  /* 0x3f8000000b0b7808 */ /* 0x000fe20000800000 */
[----:B-----5:R-:W-:Y:S02]  /*02a0*/  FADD R8, R5, R8 ;  /* 0x0000000805087221 */ /* 0x020fe40000000000 */
[----:B------:R-:W1:Y:S02]  /*02b0*/  LDC.64 R4, c[0x0][0x218] ;  /* 0x00008600ff047b82 */ /* 0x000e640000000a00 */
[----:B------:R-:W-:Y:S01]  /*02c0*/  @!P2 FMUL R11, R11, 16777216 ;  /* 0x4b8000000b0ba820 */ /* 0x000fe20000400000 */
[----:B---3--:R-:W-:-:S03]  /*02d0*/  FADD R9, R8, -R9 ;  /* 0x8000000908097221 */ /* 0x008fc60000000000 */
[----:B0-----:R-:W-:-:S04]  /*02e0*/  FMUL R6, R18, R11 ;  /* 0x0000000b12067220 */ /* 0x001fc80000400000 */
[----:B------:R-:W-:-:S04]  /*02f0*/  FMUL R6, R9, R6 ;  /* 0x0000000609067220 */ /* 0x000fc80000400000 */
[----:B------:R-:W-:-:S05]  /*0300*/  FFMA R17, R6, R16, R17 ;  /* 0x0000001006117223 */ /* 0x000fca0000000011 */
[----:B------:R-:W-:Y:S01]  /*0310*/  FSETP.GT.AND P1, PT, R17, RZ, PT ;  /* 0x000000ff1100720b */ /* 0x000fe20003f24000 */
[----:B------:R0:W-:Y:S01]  /*0320*/  @!P0 STG.E desc[UR4][R2.64], R8 ;  /* 0x0000000802008986 */ /* 0x0001e2000c101904 */
[----:B-1----:R-:W-:-:S11]  /*0330*/  IMAD.WIDE R4, R0, 0x4, R4 ;  /* 0x0000000400047825 */ /* 0x002fd600078e0204 */
[----:B------:R-:W-:Y:S01]  /*0340*/  @!P1 FMUL R17, R17, 0.20000000298023223877 ;  /* 0x3e4ccccd11119820 */ /* 0x000fe20000400000 */
[----:B0-----:R-:W-:Y:S06]  /*0350*/  @P0 EXIT ;  /* 0x000000000000094d */ /* 0x001fec0003800000 */
[----:B------:R-:W-:Y:S01]  /*0360*/  STG.E desc[UR4][R4.64], R17 ;  /* 0x0000001104007986 */ /* 0x000fe2000c101904 */
[----:B------:R-:W-:Y:S05]  /*0370*/  EXIT ;  /* 0x000000000000794d */ /* 0x000fea0003800000 */
.L_x_0:
[----:B------:R-:W-:-:S00]  /*0380*/  BRA `(.L_x_0) ;  /* 0xfffffffc00fc7947 */ /* 0x000fc0000383ffff */
[----:B------:R-:W-:-:S00]  /*0390*/  NOP ;  /* 0x0000000000007918 */ /* 0x000fc00000000000 */
        /* <DEDUP_REMOVED lines=14> */
.L_x_1:


//--------------------- .nv.global.init           --------------------------
	.section	.nv.global.init,"aw",@progbits
.nv.global.init:
	.type		_$_str,@object
	.size		_$_str,(_$_str_$_2 - _$_str)
_$_str:
        /*0000*/ 	.byte	0x5f, 0x5f, 0x43, 0x55, 0x44, 0x41, 0x5f, 0x46, 0x54, 0x5a, 0x00
	.type		_$_str_$_2,@object
	.size		_$_str_$_2,(.L_1 - _$_str_$_2)
_$_str_$_2:
        /*000b*/ 	.byte	0x5f, 0x5f, 0x43, 0x55, 0x44, 0x41, 0x5f, 0x50, 0x52, 0x45, 0x43, 0x5f, 0x53, 0x51, 0x52, 0x54
        /*001b*/ 	.byte	0x00
.L_1:


//--------------------- .nv.constant0.triton_poi_fused__native_batch_norm_legit_no_training_convolution_leaky_relu_10 --------------------------
	.section	.nv.constant0.triton_poi_fused__native_batch_norm_legit_no_training_convolution_leaky_relu_10,"a",@progbits
	.sectionflags	@""
	.align	4
.nv.constant0.triton_poi_fused__native_batch_norm_legit_no_training_convolution_leaky_relu_10:
	.zero		588
